	.headerflags	@"EF_CUDA_TEXMODE_UNIFIED EF_CUDA_64BIT_ADDRESS EF_CUDA_ACCELERATORS EF_CUDA_SM90 EF_CUDA_VIRTUAL_SM(EF_CUDA_SM90)"
	.elftype	@"ET_EXEC"


//--------------------- .nv.info                  --------------------------
	.section	.nv.info,"",@"SHT_CUDA_INFO"
	.align	4


	//----- nvinfo : EIATTR_REGCOUNT
	.align		4
        /*0000*/ 	.byte	0x04, 0x2f
        /*0002*/ 	.short	(.L_1 - .L_0)
	.align		4
.L_0:
        /*0004*/ 	.word	index@(triton_poi_fused_convolution_16)
        /*0008*/ 	.word	0x0000000c


	//----- nvinfo : EIATTR_MIN_STACK_SIZE
	.align		4
.L_1:
        /*000c*/ 	.byte	0x04, 0x12
        /*000e*/ 	.short	(.L_3 - .L_2)
	.align		4
.L_2:
        /*0010*/ 	.word	index@(triton_poi_fused_convolution_16)
        /*0014*/ 	.word	0x00000000


	//----- nvinfo : EIATTR_FRAME_SIZE
	.align		4
.L_3:
        /*0018*/ 	.byte	0x04, 0x11
        /*001a*/ 	.short	(.L_5 - .L_4)
	.align		4
.L_4:
        /*001c*/ 	.word	index@(triton_poi_fused_convolution_16)
        /*0020*/ 	.word	0x00000000


	//----- nvinfo : EIATTR_MIN_STACK_SIZE
	.align		4
.L_5:
        /*0024*/ 	.byte	0x04, 0x12
        /*0026*/ 	.short	(.L_7 - .L_6)
	.align		4
.L_6:
        /*0028*/ 	.word	index@(triton_poi_fused_convolution_16)
        /*002c*/ 	.word	0x00000000
.L_7:


//--------------------- .nv.info.triton_poi_fused_convolution_16 --------------------------
	.section	.nv.info.triton_poi_fused_convolution_16,"",@"SHT_CUDA_INFO"
	.sectionflags	@""
	.align	4


	//----- nvinfo : EIATTR_CUDA_API_VERSION
	.align		4
        /*0000*/ 	.byte	0x04, 0x37
        /*0002*/ 	.short	(.L_9 - .L_8)
.L_8:
        /*0004*/ 	.word	0x0000007c


	//----- nvinfo : EIATTR_KPARAM_INFO
	.align		4
.L_9:
        /*0008*/ 	.byte	0x04, 0x17
        /*000a*/ 	.short	(.L_11 - .L_10)
.L_10:
        /*000c*/ 	.word	0x00000000
        /*0010*/ 	.short	0x0002
        /*0012*/ 	.short	0x0010
        /*0014*/ 	.byte	0x00, 0xf0, 0x11, 0x00


	//----- nvinfo : EIATTR_KPARAM_INFO
	.align		4
.L_11:
        /*0018*/ 	.byte	0x04, 0x17
        /*001a*/ 	.short	(.L_13 - .L_12)
.L_12:
        /*001c*/ 	.word	0x00000000
        /*0020*/ 	.short	0x0001
        /*0022*/ 	.short	0x0008
        /*0024*/ 	.byte	0x00, 0xf4, 0x21, 0x00


	//----- nvinfo : EIATTR_KPARAM_INFO
	.align		4
.L_13:
        /*0028*/ 	.byte	0x04, 0x17
        /*002a*/ 	.short	(.L_15 - .L_14)
.L_14:
        /*002c*/ 	.word	0x00000000
        /*0030*/ 	.short	0x0000
        /*0032*/ 	.short	0x0000
        /*0034*/ 	.byte	0x00, 0xf4, 0x21, 0x00


	//----- nvinfo : EIATTR_SPARSE_MMA_MASK
	.align		4
.L_15:
        /*0038*/ 	.byte	0x03, 0x50
        /*003a*/ 	.short	0x0000


	//----- nvinfo : EIATTR_MAXREG_COUNT
	.align		4
        /*003c*/ 	.byte	0x03, 0x1b
        /*003e*/ 	.short	0x00ff


	//----- nvinfo : EIATTR_EXIT_INSTR_OFFSETS
	.align		4
        /*0040*/ 	.byte	0x04, 0x1c
        /*0042*/ 	.short	(.L_17 - .L_16)


	//   ....[0]....
.L_16:
        /*0044*/ 	.word	0x00000170


	//   ....[1]....
        /*0048*/ 	.word	0x00000190


	//----- nvinfo : EIATTR_REQNTID
	.align		4
.L_17:
        /*004c*/ 	.byte	0x04, 0x10
        /*004e*/ 	.short	(.L_19 - .L_18)
.L_18:
        /*0050*/ 	.word	0x00000080
        /*0054*/ 	.word	0x00000001
        /*0058*/ 	.word	0x00000001


	//----- nvinfo : EIATTR_CBANK_PARAM_SIZE
	.align		4
.L_19:
        /*005c*/ 	.byte	0x03, 0x19
        /*005e*/ 	.short	0x0014


	//----- nvinfo : EIATTR_PARAM_CBANK
	.align		4
        /*0060*/ 	.byte	0x04, 0x0a
        /*0062*/ 	.short	(.L_21 - .L_20)
	.align		4
.L_20:
        /*0064*/ 	.word	index@(.nv.constant0.triton_poi_fused_convolution_16)
        /*0068*/ 	.short	0x0210
        /*006a*/ 	.short	0x0014


	//----- nvinfo : EIATTR_SW_WAR
	.align		4
.L_21:
        /*006c*/ 	.byte	0x04, 0x36
        /*006e*/ 	.short	(.L_23 - .L_22)
.L_22:
        /*0070*/ 	.word	0x00000008
.L_23:


//--------------------- .nv.callgraph             --------------------------
	.section	.nv.callgraph,"",@"SHT_CUDA_CALLGRAPH"
	.align	4
	.sectionentsize	8
	.align		4
        /*0000*/ 	.word	0x00000000
	.align		4
        /*0004*/ 	.word	0xffffffff
	.align		4
        /*0008*/ 	.word	0x00000000
	.align		4
        /*000c*/ 	.word	0xfffffffe
	.align		4
        /*0010*/ 	.word	0x00000000
	.align		4
        /*0014*/ 	.word	0xfffffffd
	.align		4
        /*0018*/ 	.word	0x00000000
	.align		4
        /*001c*/ 	.word	0xfffffffc


//--------------------- .text.triton_poi_fused_convolution_16 --------------------------
	.section	.text.triton_poi_fused_convolution_16,"ax",@progbits
	.align	128
        .global         triton_poi_fused_convolution_16
        .type           triton_poi_fused_convolution_16,@function
        .size           triton_poi_fused_convolution_16,(.L_x_1 - triton_poi_fused_convolution_16)
        .other          triton_poi_fused_convolution_16,@"STO_CUDA_ENTRY STV_DEFAULT"
triton_poi_fused_convolution_16:
.text.triton_poi_fused_convolution_16:
[----:B------:R-:W0:Y:S02]  /*0000*/  LDC R1, c[0x0][0x28] ;  /* 0x00000a00ff017b82 */ /* 0x000e240000000800 */
[----:B------:R-:W1:Y:S01]  /*0010*/  S2R R0, SR_TID.X ;  /* 0x0000000000007919 */ /* 0x000e620000002100 */
[----:B------:R-:W2:Y:S01]  /*0020*/  LDC.64 R2, c[0x0][0x210] ;  /* 0x00008400ff027b82 */ /* 0x000ea20000000a00 */
[----:B------:R-:W-:Y:S01]  /*0030*/  ULDC.64 UR4, c[0x0][0x208] ;  /* 0x0000820000047ab9 */ /* 0x000fe20000000a00 */
[----:B------:R-:W3:Y:S01]  /*0040*/  S2R R7, SR_CTAID.X ;  /* 0x0000000000077919 */ /* 0x000ee20000002500 */
[----:B-1----:R-:W-:Y:S02]  /*0050*/  LOP3.LUT R0, R0, 0x7f, RZ, 0xc0, !PT ;  /* 0x0000007f00007812 */ /* 0x002fe400078ec0ff */
[----:B---3--:R-:W-:-:S03]  /*0060*/  SHF.R.S32.HI R4, RZ, 0x18, R7 ;  /* 0x00000018ff047819 */ /* 0x008fc60000011407 */
[----:B------:R-:W-:Y:S01]  /*0070*/  IMAD R7, R7, 0x80, R0 ;  /* 0x0000008007077824 */ /* 0x000fe200078e0200 */
[----:B------:R-:W-:-:S03]  /*0080*/  SGXT R0, R4, 0x1 ;  /* 0x000000010400781a */ /* 0x000fc60000000200 */
[C---:B--2---:R-:W-:Y:S01]  /*0090*/  IMAD.WIDE R2, R7.reuse, 0x4, R2 ;  /* 0x0000000407027825 */ /* 0x044fe200078e0202 */
[----:B------:R-:W1:Y:S01]  /*00a0*/  LDC.64 R4, c[0x0][0x218] ;  /* 0x00008600ff047b82 */ /* 0x000e620000000a00 */
[----:B------:R-:W-:Y:S02]  /*00b0*/  ISETP.GE.AND P0, PT, R7, 0x80, PT ;  /* 0x000000800700780c */ /* 0x000fe40003f06270 */
[----:B------:R-:W-:Y:S01]  /*00c0*/  LEA.HI R0, R0, R7, RZ, 0x4 ;  /* 0x0000000700007211 */ /* 0x000fe200078f20ff */
[----:B------:R-:W-:-:S03]  /*00d0*/  IMAD.MOV.U32 R7, RZ, RZ, RZ ;  /* 0x000000ffff077224 */ /* 0x000fc600078e00ff */
[----:B------:R-:W-:-:S04]  /*00e0*/  SHF.R.S32.HI R9, RZ, 0x4, R0 ;  /* 0x00000004ff097819 */ /* 0x000fc80000011400 */
[----:B------:R-:W-:-:S04]  /*00f0*/  LEA.HI R0, R0, R9, RZ, 0x1 ;  /* 0x0000000900007211 */ /* 0x000fc800078f08ff */
[----:B------:R-:W-:-:S05]  /*0100*/  LOP3.LUT R0, R0, 0xfffffffe, RZ, 0xc0, !PT ;  /* 0xfffffffe00007812 */ /* 0x000fca00078ec0ff */
[----:B------:R-:W-:Y:S02]  /*0110*/  IMAD.IADD R9, R9, 0x1, -R0 ;  /* 0x0000000109097824 */ /* 0x000fe400078e0a00 */
[----:B------:R-:W-:Y:S02]  /*0120*/  IMAD.MOV.U32 R0, RZ, RZ, RZ ;  /* 0x000000ffff007224 */ /* 0x000fe400078e00ff */
[----:B-1----:R-:W-:-:S04]  /*0130*/  IMAD.WIDE R4, R9, 0x4, R4 ;  /* 0x0000000409047825 */ /* 0x002fc800078e0204 */
[----:B------:R-:W2:Y:S04]  /*0140*/  @!P0 LDG.E R0, desc[UR4][R2.64] ;  /* 0x0000000402008981 */ /* 0x000ea8000c1e1900 */
[----:B------:R-:W2:Y:S02]  /*0150*/  @!P0 LDG.E.EL R7, desc[UR4][R4.64] ;  /* 0x0000000404078981 */ /* 0x000ea4000c2e1900 */
[----:B--2---:R-:W-:Y:S01]  /*0160*/  FADD R7, R7, R0 ;  /* 0x0000000007077221 */ /* 0x004fe20000000000 */
[----:B------:R-:W-:Y:S06]  /*0170*/  @P0 EXIT ;  /* 0x000000000000094d */ /* 0x000fec0003800000 */
[----:B------:R-:W-:Y:S01]  /*0180*/  STG.E desc[UR4][R2.64], R7 ;  /* 0x0000000702007986 */ /* 0x000fe2000c101904 */
[----:B------:R-:W-:Y:S05]  /*0190*/  EXIT ;  /* 0x000000000000794d */ /* 0x000fea0003800000 */
.L_x_0:
[----:B------:R-:W-:-:S00]  /*01a0*/  BRA `(.L_x_0) ;  /* 0xfffffffc00fc7947 */ /* 0x000fc0000383ffff */
[----:B------:R-:W-:-:S00]  /*01b0*/  NOP ;  /* 0x0000000000007918 */ /* 0x000fc00000000000 */
        /* <DEDUP_REMOVED lines=12> */
.L_x_1:


//--------------------- .nv.constant0.triton_poi_fused_convolution_16 --------------------------
	.section	.nv.constant0.triton_poi_fused_convolution_16,"a",@progbits
	.sectionflags	@""
	.align	4
.nv.constant0.triton_poi_fused_convolution_16:
	.zero		548
